//
// Generated by NVIDIA NVVM Compiler
//
// Compiler Build ID: CL-36424714
// Cuda compilation tools, release 13.0, V13.0.88
// Based on NVVM 20.0.0
//

.version 9.0
.target sm_100
.address_size 64

	// .globl	_Z5Hellov
.extern .func  (.param .b32 func_retval0) vprintf
(
	.param .b64 vprintf_param_0,
	.param .b64 vprintf_param_1
)
;
.global .align 1 .b8 $str[11] = {85, 110, 105, 118, 101, 114, 115, 97, 108, 10};
.global .align 1 .b8 $str$1[32] = {72, 101, 108, 108, 111, 44, 32, 71, 80, 85, 33, 32, 116, 105, 100, 61, 37, 100, 37, 100, 32, 98, 105, 100, 61, 37, 100, 37, 100, 33, 10};

.visible .entry _Z5Hellov()
{
	.local .align 16 .b8 	__local_depot0[16];
	.reg .b64 	%SP;
	.reg .b64 	%SPL;
	.reg .pred 	%p<2>;
	.reg .b32 	%r<9>;
	.reg .b64 	%rd<7>;

	mov.u64 	%SPL, __local_depot0;
	cvta.local.u64 	%SP, %SPL;
	add.u64 	%rd1, %SP, 0;
	add.u64 	%rd2, %SPL, 0;
	mov.u32 	%r1, %tid.x;
	mov.u32 	%r2, %tid.y;
	mov.u32 	%r3, %ctaid.x;
	mov.u32 	%r4, %ctaid.y;
	st.local.v4.u32 	[%rd2], {%r1, %r2, %r3, %r4};
	mov.u64 	%rd3, $str$1;
	cvta.global.u64 	%rd4, %rd3;
	{ // callseq 0, 0
	.param .b64 param0;
	st.param.b64 	[param0], %rd4;
	.param .b64 param1;
	st.param.b64 	[param1], %rd1;
	.param .b32 retval0;
	call.uni (retval0), 
	vprintf, 
	(
	param0, 
	param1
	);
	ld.param.b32 	%r5, [retval0];
	} // callseq 0
	setp.ne.s32 	%p1, %r1, 3;
	@%p1 bra 	$L__BB0_2;
	mov.u64 	%rd5, $str;
	cvta.global.u64 	%rd6, %rd5;
	{ // callseq 1, 0
	.param .b64 param0;
	st.param.b64 	[param0], %rd6;
	.param .b64 param1;
	st.param.b64 	[param1], 0;
	.param .b32 retval0;
	call.uni (retval0), 
	vprintf, 
	(
	param0, 
	param1
	);
	ld.param.b32 	%r7, [retval0];
	} // callseq 1
$L__BB0_2:
	ret;

}


// ===== COMPILED SASS (sm_100) =====

	.target	sm_100

	.elftype	@"ET_EXEC"


//--------------------- .note.nv.tkinfo           --------------------------
	.section	.note.nv.tkinfo,"",@"SHT_NOTE"
	.sectionflags	@"SHF_NOTE_NV_TKINFO"
	.tkinfo
        /*0018*/ 	.word	0x00000002
        /*0030*/ 	.string	""
        /*0030*/ 	.string	"ptxas"
        /*0030*/ 	.string	"Cuda compilation tools, release 13.0, V13.0.88"
        /*0030*/ 	.string	"Build cuda_13.0.r13.0/compiler.36424714_0"
        /*0030*/ 	.string	"-arch sm_100 -m 64 "



//--------------------- .note.nv.cuinfo           --------------------------
	.section	.note.nv.cuinfo,"",@"SHT_NOTE"
	.sectionflags	@"SHF_NOTE_NV_CUINFO"
        /*0018*/ 	.short	0x0002
        /*001a*/ 	.short	0x0064
        /*001c*/ 	.short	0x0082
	.zero		2


//--------------------- .nv.info                  --------------------------
	.section	.nv.info,"",@"SHT_CUDA_INFO"
	.align	4


	//----- nvinfo : EIATTR_REGCOUNT
	.align		4
        /*0000*/ 	.byte	0x04, 0x2f
        /*0002*/ 	.short	(.L_3 - .L_2)
	.align		4
.L_2:
        /*0004*/ 	.word	index@(_Z5Hellov)
        /*0008*/ 	.word	0x00000018


	//----- nvinfo : EIATTR_FRAME_SIZE
	.align		4
.L_3:
        /*000c*/ 	.byte	0x04, 0x11
        /*000e*/ 	.short	(.L_5 - .L_4)
	.align		4
.L_4:
        /*0010*/ 	.word	index@(_Z5Hellov)
        /*0014*/ 	.word	0x00000010


	//----- nvinfo : EIATTR_MIN_STACK_SIZE
	.align		4
.L_5:
        /*0018*/ 	.byte	0x04, 0x12
        /*001a*/ 	.short	(.L_7 - .L_6)
	.align		4
.L_6:
        /*001c*/ 	.word	index@(_Z5Hellov)
        /*0020*/ 	.word	0x00000010
.L_7:


//--------------------- .nv.compat                --------------------------
	.section	.nv.compat,"",@"SHT_CUDA_COMPAT_INFO"
	.align	4
        /*0000*/ 	.byte	0x02, 0x09, 0x00, 0x00, 0x02, 0x02, 0x01, 0x00, 0x02, 0x05, 0x05, 0x00, 0x03, 0x07, 0x01, 0x01
        /*0010*/ 	.byte	0x02, 0x03, 0x00, 0x00, 0x02, 0x06, 0x01, 0x00, 0x04, 0x0b, 0x08, 0x00, 0x09, 0x00, 0x00, 0x00
        /*0020*/ 	.byte	0x00, 0x00, 0x00, 0x00


//--------------------- .nv.info._Z5Hellov        --------------------------
	.section	.nv.info._Z5Hellov,"",@"SHT_CUDA_INFO"
	.sectionflags	@""
	.align	4


	//----- nvinfo : EIATTR_CUDA_API_VERSION
	.align		4
        /*0000*/ 	.byte	0x04, 0x37
        /*0002*/ 	.short	(.L_9 - .L_8)
.L_8:
        /*0004*/ 	.word	0x00000082


	//----- nvinfo : EIATTR_SPARSE_MMA_MASK
	.align		4
.L_9:
        /*0008*/ 	.byte	0x03, 0x50
        /*000a*/ 	.short	0x0000


	//----- nvinfo : EIATTR_MAXREG_COUNT
	.align		4
        /*000c*/ 	.byte	0x03, 0x1b
        /*000e*/ 	.short	0x00ff


	//----- nvinfo : EIATTR_EXTERNS
	.align		4
        /*0010*/ 	.byte	0x04, 0x0f
        /*0012*/ 	.short	(.L_11 - .L_10)


	//   ....[0]....
	.align		4
.L_10:
        /*0014*/ 	.word	index@(vprintf)


	//----- nvinfo : EIATTR_MERCURY_ISA_VERSION
	.align		4
.L_11:
        /*0018*/ 	.byte	0x03, 0x5f
        /*001a*/ 	.short	0x0101


	//----- nvinfo : EIATTR_VRC_CTA_INIT_COUNT
	.align		4
        /*001c*/ 	.byte	0x02, 0x4a
	.zero		1
	.zero		1


	//----- nvinfo : EIATTR_SYSCALL_OFFSETS
	.align		4
        /*0020*/ 	.byte	0x04, 0x46
        /*0022*/ 	.short	(.L_13 - .L_12)


	//   ....[0]....
.L_12:
        /*0024*/ 	.word	0x00000110


	//   ....[1]....
        /*0028*/ 	.word	0x000001a0


	//----- nvinfo : EIATTR_EXIT_INSTR_OFFSETS
	.align		4
.L_13:
        /*002c*/ 	.byte	0x04, 0x1c
        /*002e*/ 	.short	(.L_15 - .L_14)


	//   ....[0]....
.L_14:
        /*0030*/ 	.word	0x00000130


	//   ....[1]....
        /*0034*/ 	.word	0x000001b0


	//----- nvinfo : EIATTR_CRS_STACK_SIZE
	.align		4
.L_15:
        /*0038*/ 	.byte	0x04, 0x1e
        /*003a*/ 	.short	(.L_17 - .L_16)
.L_16:
        /*003c*/ 	.word	0x00000000


	//----- nvinfo : EIATTR_SW_WAR
	.align		4
.L_17:
        /*0040*/ 	.byte	0x04, 0x36
        /*0042*/ 	.short	(.L_19 - .L_18)
.L_18:
        /*0044*/ 	.word	0x00000008
.L_19:


//--------------------- .nv.callgraph             --------------------------
	.section	.nv.callgraph,"",@"SHT_CUDA_CALLGRAPH"
	.align	4
	.sectionentsize	8
	.align		4
        /*0000*/ 	.word	0x00000000
	.align		4
        /*0004*/ 	.word	0xffffffff
	.align		4
        /*0008*/ 	.word	index@(_Z5Hellov)
	.align		4
        /*000c*/ 	.word	index@(vprintf)
	.align		4
        /*0010*/ 	.word	0x00000000
	.align		4
        /*0014*/ 	.word	0xfffffffe
	.align		4
        /*0018*/ 	.word	0x00000000
	.align		4
        /*001c*/ 	.word	0xfffffffd
	.align		4
        /*0020*/ 	.word	0x00000000
	.align		4
        /*0024*/ 	.word	0xfffffffc


//--------------------- .nv.constant4             --------------------------
	.section	.nv.constant4,"a",@progbits
	.align	8
	.align		8
.nv.constant4:
        /*0000*/ 	.dword	vprintf
	.align		8
        /*0008*/ 	.dword	$str
	.align		8
        /*0010*/ 	.dword	$str$1


//--------------------- .text._Z5Hellov           --------------------------
	.section	.text._Z5Hellov,"ax",@progbits
	.align	128
        .global         _Z5Hellov
        .type           _Z5Hellov,@function
        .size           _Z5Hellov,(.L_x_3 - _Z5Hellov)
        .other          _Z5Hellov,@"STO_CUDA_ENTRY STV_DEFAULT"
_Z5Hellov:
.text._Z5Hellov:
[----:B------:R-:W0:Y:S01]  /*0000*/  LDC R1, c[0x0][0x37c] ;  /* 0x0000df00ff017b82 */ /* 0x000e220000000800 */
[----:B------:R-:W1:Y:S01]  /*0010*/  S2R R16, SR_TID.X ;  /* 0x0000000000107919 */ /* 0x000e620000002100 */
[----:B0-----:R-:W-:Y:S01]  /*0020*/  VIADD R1, R1, 0xfffffff0 ;  /* 0xfffffff001017836 */ /* 0x001fe20000000000 */
[----:B------:R-:W-:Y:S01]  /*0030*/  MOV R2, 0x0 ;  /* 0x0000000000027802 */ /* 0x000fe20000000f00 */
[----:B------:R-:W0:Y:S01]  /*0040*/  LDCU UR4, c[0x0][0x2f8] ;  /* 0x00005f00ff0477ac */ /* 0x000e220008000800 */
[----:B------:R-:W1:Y:S03]  /*0050*/  S2R R17, SR_TID.Y ;  /* 0x0000000000117919 */ /* 0x000e660000002200 */
[----:B------:R2:W3:Y:S01]  /*0060*/  LDC.64 R8, c[0x4][R2] ;  /* 0x0100000002087b82 */ /* 0x0004e20000000a00 */
[----:B------:R-:W4:Y:S01]  /*0070*/  LDCU.64 UR6, c[0x4][0x10] ;  /* 0x01000200ff0677ac */ /* 0x000f220008000a00 */
[----:B------:R-:W1:Y:S01]  /*0080*/  S2R R18, SR_CTAID.X ;  /* 0x0000000000127919 */ /* 0x000e620000002500 */
[----:B------:R-:W5:Y:S01]  /*0090*/  LDCU UR5, c[0x0][0x2fc] ;  /* 0x00005f80ff0577ac */ /* 0x000f620008000800 */
[----:B------:R-:W1:Y:S01]  /*00a0*/  S2R R19, SR_CTAID.Y ;  /* 0x0000000000137919 */ /* 0x000e620000002600 */
[----:B0-----:R-:W-:Y:S01]  /*00b0*/  IADD3 R6, P0, PT, R1, UR4, RZ ;  /* 0x0000000401067c10 */ /* 0x001fe2000ff1e0ff */
[----:B----4-:R-:W-:-:S02]  /*00c0*/  IMAD.U32 R4, RZ, RZ, UR6 ;  /* 0x00000006ff047e24 */ /* 0x010fc4000f8e00ff */
[----:B------:R-:W-:Y:S02]  /*00d0*/  IMAD.U32 R5, RZ, RZ, UR7 ;  /* 0x00000007ff057e24 */ /* 0x000fe4000f8e00ff */
[----:B-----5:R-:W-:Y:S01]  /*00e0*/  IMAD.X R7, RZ, RZ, UR5, P0 ;  /* 0x00000005ff077e24 */ /* 0x020fe200080e06ff */
[----:B-1----:R2:W-:Y:S07]  /*00f0*/  STL.128 [R1], R16 ;  /* 0x0000001001007387 */ /* 0x0025ee0000100c00 */
[----:B------:R-:W-:-:S07]  /*0100*/  LEPC R20, `(.L_x_0) ;  /* 0x000000001014794e */ /* 0x000fce0000000000 */
[----:B--23--:R-:W-:Y:S05]  /*0110*/  CALL.ABS.NOINC R8 ;  /* 0x0000000008007343 */ /* 0x00cfea0003c00000 */
.L_x_0:
[----:B------:R-:W-:-:S13]  /*0120*/  ISETP.NE.AND P0, PT, R16, 0x3, PT ;  /* 0x000000031000780c */ /* 0x000fda0003f05270 */
[----:B------:R-:W-:Y:S05]  /*0130*/  @P0 EXIT ;  /* 0x000000000000094d */ /* 0x000fea0003800000 */
[----:B------:R-:W0:Y:S01]  /*0140*/  LDC.64 R2, c[0x4][R2] ;  /* 0x0100000002027b82 */ /* 0x000e220000000a00 */
[----:B------:R-:W1:Y:S01]  /*0150*/  LDCU.64 UR4, c[0x4][0x8] ;  /* 0x01000100ff0477ac */ /* 0x000e620008000a00 */
[----:B------:R-:W-:Y:S01]  /*0160*/  CS2R R6, SRZ ;  /* 0x0000000000067805 */ /* 0x000fe2000001ff00 */
[----:B-1----:R-:W-:Y:S02]  /*0170*/  IMAD.U32 R4, RZ, RZ, UR4 ;  /* 0x00000004ff047e24 */ /* 0x002fe4000f8e00ff */
[----:B------:R-:W-:-:S07]  /*0180*/  IMAD.U32 R5, RZ, RZ, UR5 ;  /* 0x00000005ff057e24 */ /* 0x000fce000f8e00ff */
[----:B------:R-:W-:-:S07]  /*0190*/  LEPC R20, `(.L_x_1) ;  /* 0x000000001014794e */ /* 0x000fce0000000000 */
[----:B0-----:R-:W-:Y:S05]  /*01a0*/  CALL.ABS.NOINC R2 ;  /* 0x0000000002007343 */ /* 0x001fea0003c00000 */
.L_x_1:
[----:B------:R-:W-:Y:S05]  /*01b0*/  EXIT ;  /* 0x000000000000794d */ /* 0x000fea0003800000 */
.L_x_2:
[----:B------:R-:W-:-:S00]  /*01c0*/  BRA `(.L_x_2) ;  /* 0xfffffffc00fc7947 */ /* 0x000fc0000383ffff */
[----:B------:R-:W-:-:S00]  /*01d0*/  NOP ;  /* 0x0000000000007918 */ /* 0x000fc00000000000 */
        /* <DEDUP_REMOVED lines=10> */
.L_x_3:


//--------------------- .nv.global.init           --------------------------
	.section	.nv.global.init,"aw",@progbits
.nv.global.init:
	.type		$str,@object
	.size		$str,($str$1 - $str)
$str:
        /*0000*/ 	.byte	0x55, 0x6e, 0x69, 0x76, 0x65, 0x72, 0x73, 0x61, 0x6c, 0x0a, 0x00
	.type		$str$1,@object
	.size		$str$1,(.L_1 - $str$1)
$str$1:
        /*000b*/ 	.byte	0x48, 0x65, 0x6c, 0x6c, 0x6f, 0x2c, 0x20, 0x47, 0x50, 0x55, 0x21, 0x20, 0x74, 0x69, 0x64, 0x3d
        /*001b*/ 	.byte	0x25, 0x64, 0x25, 0x64, 0x20, 0x62, 0x69, 0x64, 0x3d, 0x25, 0x64, 0x25, 0x64, 0x21, 0x0a, 0x00
.L_1:


//--------------------- .nv.shared.reserved.0     --------------------------
	.section	.nv.shared.reserved.0,"aw",@nobits
	.weak		__nv_reservedSMEM_offset_0_alias
	.size		__nv_reservedSMEM_offset_0_alias, 0, 64
	.other		__nv_reservedSMEM_offset_0_alias,@"STO_CUDA_RESERVED_SHARED STV_DEFAULT"
__nv_reservedSMEM_offset_0_alias:
	.zero		0
	.zero		64


//--------------------- .nv.constant0._Z5Hellov   --------------------------
	.section	.nv.constant0._Z5Hellov,"a",@progbits
	.sectionflags	@""
	.align	4
.nv.constant0._Z5Hellov:
	.zero		896


//--------------------- SYMBOLS --------------------------

	.type		.nv.reservedSmem.offset0,@object
	.size		.nv.reservedSmem.offset0,0x4
	.type		vprintf,@function
